//
// Generated by NVIDIA NVVM Compiler
//
// Compiler Build ID: CL-36424714
// Cuda compilation tools, release 13.0, V13.0.88
// Based on NVVM 20.0.0
//

.version 9.0
.target sm_100
.address_size 64

	// .globl	_Z10AddVectorsPKfS0_Pfi

.visible .entry _Z10AddVectorsPKfS0_Pfi(
	.param .u64 .ptr .align 1 _Z10AddVectorsPKfS0_Pfi_param_0,
	.param .u64 .ptr .align 1 _Z10AddVectorsPKfS0_Pfi_param_1,
	.param .u64 .ptr .align 1 _Z10AddVectorsPKfS0_Pfi_param_2,
	.param .u32 _Z10AddVectorsPKfS0_Pfi_param_3
)
{
	.reg .pred 	%p<3>;
	.reg .b32 	%r<11>;
	.reg .b32 	%f<4>;
	.reg .b64 	%rd<11>;

	ld.param.u64 	%rd4, [_Z10AddVectorsPKfS0_Pfi_param_0];
	ld.param.u64 	%rd5, [_Z10AddVectorsPKfS0_Pfi_param_1];
	ld.param.u64 	%rd6, [_Z10AddVectorsPKfS0_Pfi_param_2];
	ld.param.u32 	%r6, [_Z10AddVectorsPKfS0_Pfi_param_3];
	mov.u32 	%r7, %ctaid.x;
	mov.u32 	%r1, %ntid.x;
	mul.lo.s32 	%r8, %r7, %r1;
	mov.u32 	%r9, %tid.x;
	mad.lo.s32 	%r10, %r8, %r6, %r9;
	mad.lo.s32 	%r3, %r6, %r1, %r10;
	setp.ge.s32 	%p1, %r10, %r3;
	@%p1 bra 	$L__BB0_3;
	cvta.to.global.u64 	%rd1, %rd4;
	cvta.to.global.u64 	%rd2, %rd5;
	cvta.to.global.u64 	%rd3, %rd6;
$L__BB0_2:
	mul.wide.s32 	%rd7, %r10, 4;
	add.s64 	%rd8, %rd1, %rd7;
	ld.global.f32 	%f1, [%rd8];
	add.s64 	%rd9, %rd2, %rd7;
	ld.global.f32 	%f2, [%rd9];
	add.f32 	%f3, %f1, %f2;
	add.s64 	%rd10, %rd3, %rd7;
	st.global.f32 	[%rd10], %f3;
	add.s32 	%r10, %r10, %r1;
	setp.lt.s32 	%p2, %r10, %r3;
	@%p2 bra 	$L__BB0_2;
$L__BB0_3:
	ret;

}


// ===== COMPILED SASS (sm_100) =====

	.target	sm_100

	.elftype	@"ET_EXEC"


//--------------------- .note.nv.tkinfo           --------------------------
	.section	.note.nv.tkinfo,"",@"SHT_NOTE"
	.sectionflags	@"SHF_NOTE_NV_TKINFO"
	.tkinfo
        /*0018*/ 	.word	0x00000002
        /*0030*/ 	.string	""
        /*0030*/ 	.string	"ptxas"
        /*0030*/ 	.string	"Cuda compilation tools, release 13.0, V13.0.88"
        /*0030*/ 	.string	"Build cuda_13.0.r13.0/compiler.36424714_0"
        /*0030*/ 	.string	"-arch sm_100 -m 64 "



//--------------------- .note.nv.cuinfo           --------------------------
	.section	.note.nv.cuinfo,"",@"SHT_NOTE"
	.sectionflags	@"SHF_NOTE_NV_CUINFO"
        /*0018*/ 	.short	0x0002
        /*001a*/ 	.short	0x0064
        /*001c*/ 	.short	0x0082
	.zero		2


//--------------------- .nv.info                  --------------------------
	.section	.nv.info,"",@"SHT_CUDA_INFO"
	.align	4


	//----- nvinfo : EIATTR_REGCOUNT
	.align		4
        /*0000*/ 	.byte	0x04, 0x2f
        /*0002*/ 	.short	(.L_1 - .L_0)
	.align		4
.L_0:
        /*0004*/ 	.word	index@(_Z10AddVectorsPKfS0_Pfi)
        /*0008*/ 	.word	0x00000016


	//----- nvinfo : EIATTR_FRAME_SIZE
	.align		4
.L_1:
        /*000c*/ 	.byte	0x04, 0x11
        /*000e*/ 	.short	(.L_3 - .L_2)
	.align		4
.L_2:
        /*0010*/ 	.word	index@(_Z10AddVectorsPKfS0_Pfi)
        /*0014*/ 	.word	0x00000000


	//----- nvinfo : EIATTR_MIN_STACK_SIZE
	.align		4
.L_3:
        /*0018*/ 	.byte	0x04, 0x12
        /*001a*/ 	.short	(.L_5 - .L_4)
	.align		4
.L_4:
        /*001c*/ 	.word	index@(_Z10AddVectorsPKfS0_Pfi)
        /*0020*/ 	.word	0x00000000
.L_5:


//--------------------- .nv.compat                --------------------------
	.section	.nv.compat,"",@"SHT_CUDA_COMPAT_INFO"
	.align	4
        /*0000*/ 	.byte	0x02, 0x09, 0x00, 0x00, 0x02, 0x02, 0x01, 0x00, 0x02, 0x05, 0x05, 0x00, 0x03, 0x07, 0x01, 0x01
        /*0010*/ 	.byte	0x02, 0x03, 0x00, 0x00, 0x02, 0x06, 0x01, 0x00, 0x04, 0x0b, 0x08, 0x00, 0x09, 0x00, 0x00, 0x00
        /*0020*/ 	.byte	0x00, 0x00, 0x00, 0x00


//--------------------- .nv.info._Z10AddVectorsPKfS0_Pfi --------------------------
	.section	.nv.info._Z10AddVectorsPKfS0_Pfi,"",@"SHT_CUDA_INFO"
	.sectionflags	@""
	.align	4


	//----- nvinfo : EIATTR_CUDA_API_VERSION
	.align		4
        /*0000*/ 	.byte	0x04, 0x37
        /*0002*/ 	.short	(.L_7 - .L_6)
.L_6:
        /*0004*/ 	.word	0x00000082


	//----- nvinfo : EIATTR_KPARAM_INFO
	.align		4
.L_7:
        /*0008*/ 	.byte	0x04, 0x17
        /*000a*/ 	.short	(.L_9 - .L_8)
.L_8:
        /*000c*/ 	.word	0x00000000
        /*0010*/ 	.short	0x0003
        /*0012*/ 	.short	0x0018
        /*0014*/ 	.byte	0x00, 0xf0, 0x11, 0x00


	//----- nvinfo : EIATTR_KPARAM_INFO
	.align		4
.L_9:
        /*0018*/ 	.byte	0x04, 0x17
        /*001a*/ 	.short	(.L_11 - .L_10)
.L_10:
        /*001c*/ 	.word	0x00000000
        /*0020*/ 	.short	0x0002
        /*0022*/ 	.short	0x0010
        /*0024*/ 	.byte	0x00, 0xf5, 0x21, 0x00


	//----- nvinfo : EIATTR_KPARAM_INFO
	.align		4
.L_11:
        /*0028*/ 	.byte	0x04, 0x17
        /*002a*/ 	.short	(.L_13 - .L_12)
.L_12:
        /*002c*/ 	.word	0x00000000
        /*0030*/ 	.short	0x0001
        /*0032*/ 	.short	0x0008
        /*0034*/ 	.byte	0x00, 0xf5, 0x21, 0x00


	//----- nvinfo : EIATTR_KPARAM_INFO
	.align		4
.L_13:
        /*0038*/ 	.byte	0x04, 0x17
        /*003a*/ 	.short	(.L_15 - .L_14)
.L_14:
        /*003c*/ 	.word	0x00000000
        /*0040*/ 	.short	0x0000
        /*0042*/ 	.short	0x0000
        /*0044*/ 	.byte	0x00, 0xf5, 0x21, 0x00


	//----- nvinfo : EIATTR_SPARSE_MMA_MASK
	.align		4
.L_15:
        /*0048*/ 	.byte	0x03, 0x50
        /*004a*/ 	.short	0x0000


	//----- nvinfo : EIATTR_MAXREG_COUNT
	.align		4
        /*004c*/ 	.byte	0x03, 0x1b
        /*004e*/ 	.short	0x00ff


	//----- nvinfo : EIATTR_MERCURY_ISA_VERSION
	.align		4
        /*0050*/ 	.byte	0x03, 0x5f
        /*0052*/ 	.short	0x0101


	//----- nvinfo : EIATTR_VRC_CTA_INIT_COUNT
	.align		4
        /*0054*/ 	.byte	0x02, 0x4a
	.zero		1
	.zero		1


	//----- nvinfo : EIATTR_EXIT_INSTR_OFFSETS
	.align		4
        /*0058*/ 	.byte	0x04, 0x1c
        /*005a*/ 	.short	(.L_17 - .L_16)


	//   ....[0]....
.L_16:
        /*005c*/ 	.word	0x00000090


	//   ....[1]....
        /*0060*/ 	.word	0x000001c0


	//----- nvinfo : EIATTR_CRS_STACK_SIZE
	.align		4
.L_17:
        /*0064*/ 	.byte	0x04, 0x1e
        /*0066*/ 	.short	(.L_19 - .L_18)
.L_18:
        /*0068*/ 	.word	0x00000000


	//----- nvinfo : EIATTR_CBANK_PARAM_SIZE
	.align		4
.L_19:
        /*006c*/ 	.byte	0x03, 0x19
        /*006e*/ 	.short	0x001c


	//----- nvinfo : EIATTR_PARAM_CBANK
	.align		4
        /*0070*/ 	.byte	0x04, 0x0a
        /*0072*/ 	.short	(.L_21 - .L_20)
	.align		4
.L_20:
        /*0074*/ 	.word	index@(.nv.constant0._Z10AddVectorsPKfS0_Pfi)
        /*0078*/ 	.short	0x0380
        /*007a*/ 	.short	0x001c


	//----- nvinfo : EIATTR_SW_WAR
	.align		4
.L_21:
        /*007c*/ 	.byte	0x04, 0x36
        /*007e*/ 	.short	(.L_23 - .L_22)
.L_22:
        /*0080*/ 	.word	0x00000008
.L_23:


//--------------------- .nv.callgraph             --------------------------
	.section	.nv.callgraph,"",@"SHT_CUDA_CALLGRAPH"
	.align	4
	.sectionentsize	8
	.align		4
        /*0000*/ 	.word	0x00000000
	.align		4
        /*0004*/ 	.word	0xffffffff
	.align		4
        /*0008*/ 	.word	0x00000000
	.align		4
        /*000c*/ 	.word	0xfffffffe
	.align		4
        /*0010*/ 	.word	0x00000000
	.align		4
        /*0014*/ 	.word	0xfffffffd
	.align		4
        /*0018*/ 	.word	0x00000000
	.align		4
        /*001c*/ 	.word	0xfffffffc


//--------------------- .text._Z10AddVectorsPKfS0_Pfi --------------------------
	.section	.text._Z10AddVectorsPKfS0_Pfi,"ax",@progbits
	.align	128
        .global         _Z10AddVectorsPKfS0_Pfi
        .type           _Z10AddVectorsPKfS0_Pfi,@function
        .size           _Z10AddVectorsPKfS0_Pfi,(.L_x_2 - _Z10AddVectorsPKfS0_Pfi)
        .other          _Z10AddVectorsPKfS0_Pfi,@"STO_CUDA_ENTRY STV_DEFAULT"
_Z10AddVectorsPKfS0_Pfi:
.text._Z10AddVectorsPKfS0_Pfi:
[----:B------:R-:W-:Y:S01]  /*0000*/  LDC R1, c[0x0][0x37c] ;  /* 0x0000df00ff017b82 */ /* 0x000fe20000000800 */
[----:B------:R-:W0:Y:S07]  /*0010*/  S2R R0, SR_TID.X ;  /* 0x0000000000007919 */ /* 0x000e2e0000002100 */
[----:B------:R-:W1:Y:S01]  /*0020*/  S2UR UR4, SR_CTAID.X ;  /* 0x00000000000479c3 */ /* 0x000e620000002500 */
[----:B------:R-:W1:Y:S07]  /*0030*/  LDCU UR5, c[0x0][0x360] ;  /* 0x00006c00ff0577ac */ /* 0x000e6e0008000800 */
[----:B------:R-:W0:Y:S01]  /*0040*/  LDC R15, c[0x0][0x398] ;  /* 0x0000e600ff0f7b82 */ /* 0x000e220000000800 */
[----:B-1----:R-:W-:-:S06]  /*0050*/  UIMAD UR4, UR4, UR5, URZ ;  /* 0x00000005040472a4 */ /* 0x002fcc000f8e02ff */
[----:B0-----:R-:W-:-:S04]  /*0060*/  IMAD R0, R15, UR4, R0 ;  /* 0x000000040f007c24 */ /* 0x001fc8000f8e0200 */
[----:B------:R-:W-:-:S05]  /*0070*/  IMAD R15, R15, UR5, R0 ;  /* 0x000000050f0f7c24 */ /* 0x000fca000f8e0200 */
[----:B------:R-:W-:-:S13]  /*0080*/  ISETP.GE.AND P0, PT, R0, R15, PT ;  /* 0x0000000f0000720c */ /* 0x000fda0003f06270 */
[----:B------:R-:W-:Y:S05]  /*0090*/  @P0 EXIT ;  /* 0x000000000000094d */ /* 0x000fea0003800000 */
[----:B------:R-:W0:Y:S08]  /*00a0*/  LDC.64 R18, c[0x0][0x358] ;  /* 0x0000d600ff127b82 */ /* 0x000e300000000a00 */
[----:B------:R-:W1:Y:S08]  /*00b0*/  LDC.64 R12, c[0x0][0x390] ;  /* 0x0000e400ff0c7b82 */ /* 0x000e700000000a00 */
[----:B------:R-:W2:Y:S08]  /*00c0*/  LDC.64 R8, c[0x0][0x380] ;  /* 0x0000e000ff087b82 */ /* 0x000eb00000000a00 */
[----:B------:R-:W3:Y:S02]  /*00d0*/  LDC.64 R10, c[0x0][0x388] ;  /* 0x0000e200ff0a7b82 */ /* 0x000ee40000000a00 */
.L_x_0:
[----:B0-----:R-:W-:Y:S01]  /*00e0*/  R2UR UR6, R18 ;  /* 0x00000000120672ca */ /* 0x001fe200000e0000 */
[----:B--2---:R-:W-:Y:S01]  /*00f0*/  IMAD.WIDE R2, R0, 0x4, R8 ;  /* 0x0000000400027825 */ /* 0x004fe200078e0208 */
[C---:B------:R-:W-:Y:S02]  /*0100*/  R2UR UR7, R19.reuse ;  /* 0x00000000130772ca */ /* 0x040fe400000e0000 */
[----:B------:R-:W-:Y:S01]  /*0110*/  R2UR UR8, R18 ;  /* 0x00000000120872ca */ /* 0x000fe200000e0000 */
[----:B---3--:R-:W-:Y:S01]  /*0120*/  IMAD.WIDE R4, R0, 0x4, R10 ;  /* 0x0000000400047825 */ /* 0x008fe200078e020a */
[----:B------:R-:W-:-:S09]  /*0130*/  R2UR UR9, R19 ;  /* 0x00000000130972ca */ /* 0x000fd200000e0000 */
[----:B------:R-:W2:Y:S04]  /*0140*/  LDG.E R2, desc[UR6][R2.64] ;  /* 0x0000000602027981 */ /* 0x000ea8000c1e1900 */
[----:B------:R-:W2:Y:S01]  /*0150*/  LDG.E R5, desc[UR8][R4.64] ;  /* 0x0000000804057981 */ /* 0x000ea2000c1e1900 */
[C---:B-1--4-:R-:W-:Y:S01]  /*0160*/  IMAD.WIDE R6, R0.reuse, 0x4, R12 ;  /* 0x0000000400067825 */ /* 0x052fe200078e020c */
[----:B------:R-:W-:-:S04]  /*0170*/  IADD3 R0, PT, PT, R0, UR5, RZ ;  /* 0x0000000500007c10 */ /* 0x000fc8000fffe0ff */
[----:B------:R-:W-:Y:S01]  /*0180*/  ISETP.GE.AND P0, PT, R0, R15, PT ;  /* 0x0000000f0000720c */ /* 0x000fe20003f06270 */
[----:B--2---:R-:W-:-:S05]  /*0190*/  FADD R17, R2, R5 ;  /* 0x0000000502117221 */ /* 0x004fca0000000000 */
[----:B------:R4:W-:Y:S07]  /*01a0*/  STG.E desc[UR6][R6.64], R17 ;  /* 0x0000001106007986 */ /* 0x0009ee000c101906 */
[----:B------:R-:W-:Y:S05]  /*01b0*/  @!P0 BRA `(.L_x_0) ;  /* 0xfffffffc00c88947 */ /* 0x000fea000383ffff */
[----:B------:R-:W-:Y:S05]  /*01c0*/  EXIT ;  /* 0x000000000000794d */ /* 0x000fea0003800000 */
.L_x_1:
[----:B------:R-:W-:-:S00]  /*01d0*/  BRA `(.L_x_1) ;  /* 0xfffffffc00fc7947 */ /* 0x000fc0000383ffff */
[----:B------:R-:W-:-:S00]  /*01e0*/  NOP ;  /* 0x0000000000007918 */ /* 0x000fc00000000000 */
        /* <DEDUP_REMOVED lines=9> */
.L_x_2:


//--------------------- .nv.shared.reserved.0     --------------------------
	.section	.nv.shared.reserved.0,"aw",@nobits
	.weak		__nv_reservedSMEM_offset_0_alias
	.size		__nv_reservedSMEM_offset_0_alias, 0, 64
	.other		__nv_reservedSMEM_offset_0_alias,@"STO_CUDA_RESERVED_SHARED STV_DEFAULT"
__nv_reservedSMEM_offset_0_alias:
	.zero		0
	.zero		64


//--------------------- .nv.constant0._Z10AddVectorsPKfS0_Pfi --------------------------
	.section	.nv.constant0._Z10AddVectorsPKfS0_Pfi,"a",@progbits
	.sectionflags	@""
	.align	4
.nv.constant0._Z10AddVectorsPKfS0_Pfi:
	.zero		924


//--------------------- SYMBOLS --------------------------

	.type		.nv.reservedSmem.offset0,@object
	.size		.nv.reservedSmem.offset0,0x4
